	.headerflags	@"EF_CUDA_TEXMODE_UNIFIED EF_CUDA_64BIT_ADDRESS EF_CUDA_ACCELERATORS EF_CUDA_SM90 EF_CUDA_VIRTUAL_SM(EF_CUDA_SM90)"
	.elftype	@"ET_EXEC"


//--------------------- .nv.info                  --------------------------
	.section	.nv.info,"",@"SHT_CUDA_INFO"
	.align	4


	//----- nvinfo : EIATTR_REGCOUNT
	.align		4
        /*0000*/ 	.byte	0x04, 0x2f
        /*0002*/ 	.short	(.L_1 - .L_0)
	.align		4
.L_0:
        /*0004*/ 	.word	index@(triton_poi_fused_max_pool2d_with_indices_20)
        /*0008*/ 	.word	0x00000010


	//----- nvinfo : EIATTR_MIN_STACK_SIZE
	.align		4
.L_1:
        /*000c*/ 	.byte	0x04, 0x12
        /*000e*/ 	.short	(.L_3 - .L_2)
	.align		4
.L_2:
        /*0010*/ 	.word	index@(triton_poi_fused_max_pool2d_with_indices_20)
        /*0014*/ 	.word	0x00000000


	//----- nvinfo : EIATTR_FRAME_SIZE
	.align		4
.L_3:
        /*0018*/ 	.byte	0x04, 0x11
        /*001a*/ 	.short	(.L_5 - .L_4)
	.align		4
.L_4:
        /*001c*/ 	.word	index@(triton_poi_fused_max_pool2d_with_indices_20)
        /*0020*/ 	.word	0x00000000


	//----- nvinfo : EIATTR_MIN_STACK_SIZE
	.align		4
.L_5:
        /*0024*/ 	.byte	0x04, 0x12
        /*0026*/ 	.short	(.L_7 - .L_6)
	.align		4
.L_6:
        /*0028*/ 	.word	index@(triton_poi_fused_max_pool2d_with_indices_20)
        /*002c*/ 	.word	0x00000000
.L_7:


//--------------------- .nv.info.triton_poi_fused_max_pool2d_with_indices_20 --------------------------
	.section	.nv.info.triton_poi_fused_max_pool2d_with_indices_20,"",@"SHT_CUDA_INFO"
	.sectionflags	@""
	.align	4


	//----- nvinfo : EIATTR_CUDA_API_VERSION
	.align		4
        /*0000*/ 	.byte	0x04, 0x37
        /*0002*/ 	.short	(.L_9 - .L_8)
.L_8:
        /*0004*/ 	.word	0x0000007c


	//----- nvinfo : EIATTR_KPARAM_INFO
	.align		4
.L_9:
        /*0008*/ 	.byte	0x04, 0x17
        /*000a*/ 	.short	(.L_11 - .L_10)
.L_10:
        /*000c*/ 	.word	0x00000000
        /*0010*/ 	.short	0x0003
        /*0012*/ 	.short	0x0018
        /*0014*/ 	.byte	0x00, 0xf0, 0x11, 0x00


	//----- nvinfo : EIATTR_KPARAM_INFO
	.align		4
.L_11:
        /*0018*/ 	.byte	0x04, 0x17
        /*001a*/ 	.short	(.L_13 - .L_12)
.L_12:
        /*001c*/ 	.word	0x00000000
        /*0020*/ 	.short	0x0002
        /*0022*/ 	.short	0x0010
        /*0024*/ 	.byte	0x00, 0xf4, 0x21, 0x00


	//----- nvinfo : EIATTR_KPARAM_INFO
	.align		4
.L_13:
        /*0028*/ 	.byte	0x04, 0x17
        /*002a*/ 	.short	(.L_15 - .L_14)
.L_14:
        /*002c*/ 	.word	0x00000000
        /*0030*/ 	.short	0x0001
        /*0032*/ 	.short	0x0008
        /*0034*/ 	.byte	0x00, 0xf4, 0x21, 0x00


	//----- nvinfo : EIATTR_KPARAM_INFO
	.align		4
.L_15:
        /*0038*/ 	.byte	0x04, 0x17
        /*003a*/ 	.short	(.L_17 - .L_16)
.L_16:
        /*003c*/ 	.word	0x00000000
        /*0040*/ 	.short	0x0000
        /*0042*/ 	.short	0x0000
        /*0044*/ 	.byte	0x00, 0xf4, 0x21, 0x00


	//----- nvinfo : EIATTR_SPARSE_MMA_MASK
	.align		4
.L_17:
        /*0048*/ 	.byte	0x03, 0x50
        /*004a*/ 	.short	0x0000


	//----- nvinfo : EIATTR_MAXREG_COUNT
	.align		4
        /*004c*/ 	.byte	0x03, 0x1b
        /*004e*/ 	.short	0x00ff


	//----- nvinfo : EIATTR_EXIT_INSTR_OFFSETS
	.align		4
        /*0050*/ 	.byte	0x04, 0x1c
        /*0052*/ 	.short	(.L_19 - .L_18)


	//   ....[0]....
.L_18:
        /*0054*/ 	.word	0x00000410


	//----- nvinfo : EIATTR_REQNTID
	.align		4
.L_19:
        /*0058*/ 	.byte	0x04, 0x10
        /*005a*/ 	.short	(.L_21 - .L_20)
.L_20:
        /*005c*/ 	.word	0x00000100
        /*0060*/ 	.word	0x00000001
        /*0064*/ 	.word	0x00000001


	//----- nvinfo : EIATTR_CBANK_PARAM_SIZE
	.align		4
.L_21:
        /*0068*/ 	.byte	0x03, 0x19
        /*006a*/ 	.short	0x001c


	//----- nvinfo : EIATTR_PARAM_CBANK
	.align		4
        /*006c*/ 	.byte	0x04, 0x0a
        /*006e*/ 	.short	(.L_23 - .L_22)
	.align		4
.L_22:
        /*0070*/ 	.word	index@(.nv.constant0.triton_poi_fused_max_pool2d_with_indices_20)
        /*0074*/ 	.short	0x0210
        /*0076*/ 	.short	0x001c


	//----- nvinfo : EIATTR_SW_WAR
	.align		4
.L_23:
        /*0078*/ 	.byte	0x04, 0x36
        /*007a*/ 	.short	(.L_25 - .L_24)
.L_24:
        /*007c*/ 	.word	0x00000008
.L_25:


//--------------------- .nv.callgraph             --------------------------
	.section	.nv.callgraph,"",@"SHT_CUDA_CALLGRAPH"
	.align	4
	.sectionentsize	8
	.align		4
        /*0000*/ 	.word	0x00000000
	.align		4
        /*0004*/ 	.word	0xffffffff
	.align		4
        /*0008*/ 	.word	0x00000000
	.align		4
        /*000c*/ 	.word	0xfffffffe
	.align		4
        /*0010*/ 	.word	0x00000000
	.align		4
        /*0014*/ 	.word	0xfffffffd
	.align		4
        /*0018*/ 	.word	0x00000000
	.align		4
        /*001c*/ 	.word	0xfffffffc


//--------------------- .text.triton_poi_fused_max_pool2d_with_indices_20 --------------------------
	.section	.text.triton_poi_fused_max_pool2d_with_indices_20,"ax",@progbits
	.align	128
        .global         triton_poi_fused_max_pool2d_with_indices_20
        .type           triton_poi_fused_max_pool2d_with_indices_20,@function
        .size           triton_poi_fused_max_pool2d_with_indices_20,(.L_x_1 - triton_poi_fused_max_pool2d_with_indices_20)
        .other          triton_poi_fused_max_pool2d_with_indices_20,@"STO_CUDA_ENTRY STV_DEFAULT"
triton_poi_fused_max_pool2d_with_indices_20:
.text.triton_poi_fused_max_pool2d_with_indices_20:
[----:B------:R-:W-:Y:S01]  /*0000*/  LDC R1, c[0x0][0x28] ;  /* 0x00000a00ff017b82 */ /* 0x000fe20000000800 */
[----:B------:R-:W1:Y:S01]  /*0010*/  S2R R0, SR_TID.X ;  /* 0x0000000000007919 */ /* 0x000e620000002100 */
[----:B------:R-:W-:Y:S01]  /*0020*/  ULDC.64 UR4, c[0x0][0x208] ;  /* 0x0000820000047ab9 */ /* 0x000fe20000000a00 */
[----:B------:R-:W-:Y:S01]  /*0030*/  ULDC.64 UR6, c[0x0][0x220] ;  /* 0x0000880000067ab9 */ /* 0x000fe20000000a00 */
[----:B------:R-:W2:Y:S01]  /*0040*/  S2R R3, SR_CTAID.X ;  /* 0x0000000000037919 */ /* 0x000ea20000002500 */
[----:B-1----:R-:W-:Y:S01]  /*0050*/  IMAD.SHL.U32 R0, R0, 0x2, RZ ;  /* 0x0000000200007824 */ /* 0x002fe200078e00ff */
[----:B--2---:R-:W-:-:S04]  /*0060*/  SHF.R.S32.HI R5, RZ, 0x16, R3 ;  /* 0x00000016ff057819 */ /* 0x004fc80000011403 */
[----:B------:R-:W-:Y:S02]  /*0070*/  LOP3.LUT R0, R0, 0x1fe, RZ, 0xc0, !PT ;  /* 0x000001fe00007812 */ /* 0x000fe400078ec0ff */
[----:B------:R-:W-:-:S03]  /*0080*/  SGXT R5, R5, 0x1 ;  /* 0x000000010505781a */ /* 0x000fc60000000200 */
[----:B------:R-:W-:-:S05]  /*0090*/  IMAD R0, R3, 0x200, R0 ;  /* 0x0000020003007824 */ /* 0x000fca00078e0200 */
[----:B------:R-:W-:Y:S02]  /*00a0*/  SHF.R.S32.HI R3, RZ, 0x1f, R0 ;  /* 0x0000001fff037819 */ /* 0x000fe40000011400 */
[-C--:B------:R-:W-:Y:S02]  /*00b0*/  LEA.HI R6, R5, R0.reuse, RZ, 0xb ;  /* 0x0000000005067211 */ /* 0x080fe400078f58ff */
[----:B------:R-:W-:Y:S02]  /*00c0*/  LEA.HI R4, R3, R0, RZ, 0x7 ;  /* 0x0000000003047211 */ /* 0x000fe400078f38ff */
[----:B------:R-:W1:Y:S01]  /*00d0*/  LDC.64 R2, c[0x0][0x210] ;  /* 0x00008400ff027b82 */ /* 0x000e620000000a00 */
[----:B------:R-:W-:Y:S01]  /*00e0*/  IMAD.SHL.U32 R7, R6, 0x4, RZ ;  /* 0x0000000406077824 */ /* 0x000fe200078e00ff */
[----:B------:R-:W-:-:S04]  /*00f0*/  SHF.R.S32.HI R5, RZ, 0x7, R4 ;  /* 0x00000007ff057819 */ /* 0x000fc80000011404 */
[----:B------:R-:W-:Y:S02]  /*0100*/  LEA.HI R6, R5, R5, RZ, 0x4 ;  /* 0x0000000505067211 */ /* 0x000fe400078f20ff */
[----:B------:R-:W-:Y:S02]  /*0110*/  LOP3.LUT R8, R7, 0xffffe000, RZ, 0xc0, !PT ;  /* 0xffffe00007087812 */ /* 0x000fe400078ec0ff */
[----:B------:R-:W-:Y:S02]  /*0120*/  LOP3.LUT R7, R4, 0xffffff80, RZ, 0xc0, !PT ;  /* 0xffffff8004077812 */ /* 0x000fe400078ec0ff */
[----:B------:R-:W-:Y:S02]  /*0130*/  LOP3.LUT R6, R6, 0xfffff0, RZ, 0xc0, !PT ;  /* 0x00fffff006067812 */ /* 0x000fe400078ec0ff */
[----:B------:R-:W-:-:S03]  /*0140*/  IADD3 R7, R8, R0, -R7 ;  /* 0x0000000008077210 */ /* 0x000fc60007ffe807 */
[----:B------:R-:W-:-:S04]  /*0150*/  IMAD.IADD R6, R5, 0x1, -R6 ;  /* 0x0000000105067824 */ /* 0x000fc800078e0a06 */
[----:B------:R-:W-:-:S04]  /*0160*/  IMAD R11, R6, 0x100, R7 ;  /* 0x00000100060b7824 */ /* 0x000fc800078e0207 */
[C---:B------:R-:W-:Y:S02]  /*0170*/  VIADD R9, R11.reuse, 0x80 ;  /* 0x000000800b097836 */ /* 0x040fe40000000000 */
[----:B-1----:R-:W-:-:S04]  /*0180*/  IMAD.WIDE R6, R11, 0x4, R2 ;  /* 0x000000040b067825 */ /* 0x002fc800078e0202 */
[--C-:B------:R-:W-:Y:S02]  /*0190*/  IMAD.WIDE R8, R9, 0x4, R2.reuse ;  /* 0x0000000409087825 */ /* 0x100fe400078e0202 */
[----:B------:R-:W2:Y:S02]  /*01a0*/  LDG.E.64 R6, desc[UR4][R6.64] ;  /* 0x0000000406067981 */ /* 0x000ea4000c1e1b00 */
[----:B------:R-:W-:Y:S02]  /*01b0*/  VIADD R5, R11, 0x1000 ;  /* 0x000010000b057836 */ /* 0x000fe40000000000 */
[----:B------:R1:W2:Y:S02]  /*01c0*/  LDG.E.64 R12, desc[UR4][R8.64] ;  /* 0x00000004080c7981 */ /* 0x0002a4000c1e1b00 */
[----:B------:R-:W-:-:S04]  /*01d0*/  IMAD.WIDE R4, R5, 0x4, R2 ;  /* 0x0000000405047825 */ /* 0x000fc800078e0202 */
[----:B------:R-:W-:Y:S02]  /*01e0*/  VIADD R11, R11, 0x1080 ;  /* 0x000010800b0b7836 */ /* 0x000fe40000000000 */
[----:B------:R-:W3:Y:S02]  /*01f0*/  LDG.E.64 R4, desc[UR4][R4.64] ;  /* 0x0000000404047981 */ /* 0x000ee4000c1e1b00 */
[----:B------:R-:W-:Y:S01]  /*0200*/  IMAD.WIDE R2, R11, 0x4, R2 ;  /* 0x000000040b027825 */ /* 0x000fe200078e0202 */
[----:B-1----:R-:W1:Y:S05]  /*0210*/  LDC.64 R8, c[0x0][0x218] ;  /* 0x00008600ff087b82 */ /* 0x002e6a0000000a00 */
[----:B------:R-:W4:Y:S01]  /*0220*/  LDG.E.64 R2, desc[UR4][R2.64] ;  /* 0x0000000402027981 */ /* 0x000f22000c1e1b00 */
[----:B--2---:R-:W-:-:S02]  /*0230*/  FSETP.GT.AND P4, PT, R13, R7, PT ;  /* 0x000000070d00720b */ /* 0x004fc40003f84000 */
[----:B------:R-:W-:Y:S02]  /*0240*/  FSETP.GT.AND P3, PT, R12, R6, PT ;  /* 0x000000060c00720b */ /* 0x000fe40003f64000 */
[----:B------:R-:W-:Y:S02]  /*0250*/  FSETP.NAN.AND P0, PT, R13, R13, PT ;  /* 0x0000000d0d00720b */ /* 0x000fe40003f08000 */
[----:B---3--:R-:W-:Y:S02]  /*0260*/  FSETP.NAN.AND P6, PT, R5, R5, PT ;  /* 0x000000050500720b */ /* 0x008fe40003fc8000 */
[----:B------:R-:W-:Y:S02]  /*0270*/  FSETP.NAN.AND P5, PT, R4, R4, PT ;  /* 0x000000040400720b */ /* 0x000fe40003fa8000 */
[----:B------:R-:W-:-:S03]  /*0280*/  FSETP.NAN.AND P1, PT, R12, R12, PT ;  /* 0x0000000c0c00720b */ /* 0x000fc60003f28000 */
[----:B------:R-:W-:Y:S02]  /*0290*/  @!P4 SEL R13, R13, R7, P0 ;  /* 0x000000070d0dc207 */ /* 0x000fe40000000000 */
[----:B------:R-:W-:Y:S02]  /*02a0*/  @!P3 SEL R12, R12, R6, P1 ;  /* 0x000000060c0cb207 */ /* 0x000fe40000800000 */
[----:B------:R-:W-:Y:S02]  /*02b0*/  FSETP.GEU.AND P0, PT, R13, R5, PT ;  /* 0x000000050d00720b */ /* 0x000fe40003f0e000 */
[----:B----4-:R-:W-:Y:S02]  /*02c0*/  FSETP.NAN.AND P1, PT, R2, R2, PT ;  /* 0x000000020200720b */ /* 0x010fe40003f28000 */
[----:B------:R-:W-:Y:S02]  /*02d0*/  FSETP.GEU.AND P2, PT, R12, R4, PT ;  /* 0x000000040c00720b */ /* 0x000fe40003f4e000 */
[----:B------:R-:W-:-:S02]  /*02e0*/  @!P6 SEL R5, R5, R13, !P0 ;  /* 0x0000000d0505e207 */ /* 0x000fc40004000000 */
[----:B------:R-:W-:Y:S02]  /*02f0*/  FSETP.NAN.AND P6, PT, R3, R3, PT ;  /* 0x000000030300720b */ /* 0x000fe40003fc8000 */
[----:B------:R-:W-:Y:S02]  /*0300*/  SEL R7, RZ, 0x1, !P4 ;  /* 0x00000001ff077807 */ /* 0x000fe40006000000 */
[----:B------:R-:W-:Y:S02]  /*0310*/  @!P5 SEL R4, R4, R12, !P2 ;  /* 0x0000000c0404d207 */ /* 0x000fe40005000000 */
[----:B------:R-:W-:Y:S02]  /*0320*/  SEL R6, RZ, 0x1, !P3 ;  /* 0x00000001ff067807 */ /* 0x000fe40005800000 */
[----:B------:R-:W-:Y:S02]  /*0330*/  SEL R7, R7, 0x2, P0 ;  /* 0x0000000207077807 */ /* 0x000fe40000000000 */
[----:B------:R-:W-:-:S02]  /*0340*/  FSETP.GEU.AND P3, PT, R4, R2, PT ;  /* 0x000000020400720b */ /* 0x000fc40003f6e000 */
[----:B------:R-:W-:Y:S02]  /*0350*/  SEL R10, R6, 0x2, P2 ;  /* 0x00000002060a7807 */ /* 0x000fe40001000000 */
[----:B------:R-:W-:Y:S02]  /*0360*/  FSETP.GEU.AND P0, PT, R5, R3, PT ;  /* 0x000000030500720b */ /* 0x000fe40003f0e000 */
[----:B------:R-:W-:Y:S02]  /*0370*/  @!P1 SEL R2, R2, R4, !P3 ;  /* 0x0000000402029207 */ /* 0x000fe40005800000 */
[----:B------:R-:W-:Y:S02]  /*0380*/  SEL R10, R10, 0x3, P3 ;  /* 0x000000030a0a7807 */ /* 0x000fe40001800000 */
[----:B------:R-:W-:Y:S02]  /*0390*/  SEL R11, R7, 0x3, P0 ;  /* 0x00000003070b7807 */ /* 0x000fe40000000000 */
[----:B------:R-:W-:-:S02]  /*03a0*/  IADD3 R6, P1, R0, UR6, RZ ;  /* 0x0000000600067c10 */ /* 0x000fc4000ff3e0ff */
[----:B------:R-:W-:Y:S01]  /*03b0*/  @!P6 SEL R3, R3, R5, !P0 ;  /* 0x000000050303e207 */ /* 0x000fe20004000000 */
[C---:B-1----:R-:W-:Y:S01]  /*03c0*/  IMAD.WIDE R4, R0.reuse, 0x4, R8 ;  /* 0x0000000400047825 */ /* 0x042fe200078e0208 */
[----:B------:R-:W-:-:S03]  /*03d0*/  LEA.HI.X.SX32 R7, R0, UR7, 0x1, P1 ;  /* 0x0000000700077c11 */ /* 0x000fc600088f0eff */
[----:B------:R-:W-:Y:S01]  /*03e0*/  IMAD R11, R11, 0x100, R10 ;  /* 0x000001000b0b7824 */ /* 0x000fe200078e020a */
[----:B------:R-:W-:Y:S04]  /*03f0*/  STG.E.64 desc[UR4][R4.64], R2 ;  /* 0x0000000204007986 */ /* 0x000fe8000c101b04 */
[----:B------:R-:W-:Y:S01]  /*0400*/  STG.E.U16 desc[UR4][R6.64], R11 ;  /* 0x0000000b06007986 */ /* 0x000fe2000c101504 */
[----:B------:R-:W-:Y:S05]  /*0410*/  EXIT ;  /* 0x000000000000794d */ /* 0x000fea0003800000 */
.L_x_0:
[----:B------:R-:W-:-:S00]  /*0420*/  BRA `(.L_x_0) ;  /* 0xfffffffc00fc7947 */ /* 0x000fc0000383ffff */
[----:B------:R-:W-:-:S00]  /*0430*/  NOP ;  /* 0x0000000000007918 */ /* 0x000fc00000000000 */
        /* <DEDUP_REMOVED lines=12> */
.L_x_1:


//--------------------- .nv.constant0.triton_poi_fused_max_pool2d_with_indices_20 --------------------------
	.section	.nv.constant0.triton_poi_fused_max_pool2d_with_indices_20,"a",@progbits
	.sectionflags	@""
	.align	4
.nv.constant0.triton_poi_fused_max_pool2d_with_indices_20:
	.zero		556
